//
// Generated by NVIDIA NVVM Compiler
//
// Compiler Build ID: CL-36424714
// Cuda compilation tools, release 13.0, V13.0.88
// Based on NVVM 20.0.0
//

.version 9.0
.target sm_100
.address_size 64

	// .globl	_Z15atomicAddKernelPji

.visible .entry _Z15atomicAddKernelPji(
	.param .u64 .ptr .align 1 _Z15atomicAddKernelPji_param_0,
	.param .u32 _Z15atomicAddKernelPji_param_1
)
{
	.reg .pred 	%p<6>;
	.reg .b32 	%r<17>;
	.reg .b64 	%rd<7>;

	ld.param.u64 	%rd1, [_Z15atomicAddKernelPji_param_0];
	ld.param.u32 	%r8, [_Z15atomicAddKernelPji_param_1];
	setp.lt.s32 	%p1, %r8, 1;
	@%p1 bra 	$L__BB0_7;
	and.b32  	%r1, %r8, 3;
	setp.lt.u32 	%p2, %r8, 4;
	@%p2 bra 	$L__BB0_4;
	and.b32  	%r9, %r8, 2147483644;
	neg.s32 	%r15, %r9;
$L__BB0_3:
	mov.b32 	%r13, 1;
	// begin inline asm
	atom.global.sys.add.u32 _, [%rd1], %r13;
	// end inline asm
	// begin inline asm
	atom.global.sys.add.u32 _, [%rd1], %r13;
	// end inline asm
	// begin inline asm
	atom.global.sys.add.u32 _, [%rd1], %r13;
	// end inline asm
	// begin inline asm
	atom.global.sys.add.u32 _, [%rd1], %r13;
	// end inline asm
	add.s32 	%r15, %r15, 4;
	setp.ne.s32 	%p3, %r15, 0;
	@%p3 bra 	$L__BB0_3;
$L__BB0_4:
	setp.eq.s32 	%p4, %r1, 0;
	@%p4 bra 	$L__BB0_7;
	neg.s32 	%r16, %r1;
$L__BB0_6:
	.pragma "nounroll";
	mov.b32 	%r14, 1;
	// begin inline asm
	atom.global.sys.add.u32 _, [%rd1], %r14;
	// end inline asm
	add.s32 	%r16, %r16, 1;
	setp.ne.s32 	%p5, %r16, 0;
	@%p5 bra 	$L__BB0_6;
$L__BB0_7:
	ret;

}


// ===== COMPILED SASS (sm_100) =====

	.target	sm_100

	.elftype	@"ET_EXEC"


//--------------------- .note.nv.tkinfo           --------------------------
	.section	.note.nv.tkinfo,"",@"SHT_NOTE"
	.sectionflags	@"SHF_NOTE_NV_TKINFO"
	.tkinfo
        /*0018*/ 	.word	0x00000002
        /*0030*/ 	.string	""
        /*0030*/ 	.string	"ptxas"
        /*0030*/ 	.string	"Cuda compilation tools, release 13.0, V13.0.88"
        /*0030*/ 	.string	"Build cuda_13.0.r13.0/compiler.36424714_0"
        /*0030*/ 	.string	"-arch sm_100 -m 64 "



//--------------------- .note.nv.cuinfo           --------------------------
	.section	.note.nv.cuinfo,"",@"SHT_NOTE"
	.sectionflags	@"SHF_NOTE_NV_CUINFO"
        /*0018*/ 	.short	0x0002
        /*001a*/ 	.short	0x0064
        /*001c*/ 	.short	0x0082
	.zero		2


//--------------------- .nv.info                  --------------------------
	.section	.nv.info,"",@"SHT_CUDA_INFO"
	.align	4


	//----- nvinfo : EIATTR_REGCOUNT
	.align		4
        /*0000*/ 	.byte	0x04, 0x2f
        /*0002*/ 	.short	(.L_1 - .L_0)
	.align		4
.L_0:
        /*0004*/ 	.word	index@(_Z15atomicAddKernelPji)
        /*0008*/ 	.word	0x00000009


	//----- nvinfo : EIATTR_FRAME_SIZE
	.align		4
.L_1:
        /*000c*/ 	.byte	0x04, 0x11
        /*000e*/ 	.short	(.L_3 - .L_2)
	.align		4
.L_2:
        /*0010*/ 	.word	index@(_Z15atomicAddKernelPji)
        /*0014*/ 	.word	0x00000000


	//----- nvinfo : EIATTR_MIN_STACK_SIZE
	.align		4
.L_3:
        /*0018*/ 	.byte	0x04, 0x12
        /*001a*/ 	.short	(.L_5 - .L_4)
	.align		4
.L_4:
        /*001c*/ 	.word	index@(_Z15atomicAddKernelPji)
        /*0020*/ 	.word	0x00000000
.L_5:


//--------------------- .nv.compat                --------------------------
	.section	.nv.compat,"",@"SHT_CUDA_COMPAT_INFO"
	.align	4
        /*0000*/ 	.byte	0x02, 0x09, 0x00, 0x00, 0x02, 0x02, 0x01, 0x00, 0x02, 0x05, 0x05, 0x00, 0x03, 0x07, 0x01, 0x01
        /*0010*/ 	.byte	0x02, 0x03, 0x00, 0x00, 0x02, 0x06, 0x01, 0x00, 0x04, 0x0b, 0x08, 0x00, 0x09, 0x00, 0x00, 0x00
        /*0020*/ 	.byte	0x00, 0x00, 0x00, 0x00


//--------------------- .nv.info._Z15atomicAddKernelPji --------------------------
	.section	.nv.info._Z15atomicAddKernelPji,"",@"SHT_CUDA_INFO"
	.sectionflags	@""
	.align	4


	//----- nvinfo : EIATTR_CUDA_API_VERSION
	.align		4
        /*0000*/ 	.byte	0x04, 0x37
        /*0002*/ 	.short	(.L_7 - .L_6)
.L_6:
        /*0004*/ 	.word	0x00000082


	//----- nvinfo : EIATTR_KPARAM_INFO
	.align		4
.L_7:
        /*0008*/ 	.byte	0x04, 0x17
        /*000a*/ 	.short	(.L_9 - .L_8)
.L_8:
        /*000c*/ 	.word	0x00000000
        /*0010*/ 	.short	0x0001
        /*0012*/ 	.short	0x0008
        /*0014*/ 	.byte	0x00, 0xf0, 0x11, 0x00


	//----- nvinfo : EIATTR_KPARAM_INFO
	.align		4
.L_9:
        /*0018*/ 	.byte	0x04, 0x17
        /*001a*/ 	.short	(.L_11 - .L_10)
.L_10:
        /*001c*/ 	.word	0x00000000
        /*0020*/ 	.short	0x0000
        /*0022*/ 	.short	0x0000
        /*0024*/ 	.byte	0x00, 0xf5, 0x21, 0x00


	//----- nvinfo : EIATTR_SPARSE_MMA_MASK
	.align		4
.L_11:
        /*0028*/ 	.byte	0x03, 0x50
        /*002a*/ 	.short	0x0000


	//----- nvinfo : EIATTR_MAXREG_COUNT
	.align		4
        /*002c*/ 	.byte	0x03, 0x1b
        /*002e*/ 	.short	0x00ff


	//----- nvinfo : EIATTR_MERCURY_ISA_VERSION
	.align		4
        /*0030*/ 	.byte	0x03, 0x5f
        /*0032*/ 	.short	0x0101


	//----- nvinfo : EIATTR_INT_WARP_WIDE_INSTR_OFFSETS
	.align		4
        /*0034*/ 	.byte	0x04, 0x31
        /*0036*/ 	.short	(.L_13 - .L_12)


	//   ....[0]....
.L_12:
        /*0038*/ 	.word	0x000000d0


	//   ....[1]....
        /*003c*/ 	.word	0x000001c0


	//----- nvinfo : EIATTR_VRC_CTA_INIT_COUNT
	.align		4
.L_13:
        /*0040*/ 	.byte	0x02, 0x4a
	.zero		1
	.zero		1


	//----- nvinfo : EIATTR_EXIT_INSTR_OFFSETS
	.align		4
        /*0044*/ 	.byte	0x04, 0x1c
        /*0046*/ 	.short	(.L_15 - .L_14)


	//   ....[0]....
.L_14:
        /*0048*/ 	.word	0x00000030


	//   ....[1]....
        /*004c*/ 	.word	0x00000180


	//   ....[2]....
        /*0050*/ 	.word	0x00000240


	//----- nvinfo : EIATTR_CBANK_PARAM_SIZE
	.align		4
.L_15:
        /*0054*/ 	.byte	0x03, 0x19
        /*0056*/ 	.short	0x000c


	//----- nvinfo : EIATTR_PARAM_CBANK
	.align		4
        /*0058*/ 	.byte	0x04, 0x0a
        /*005a*/ 	.short	(.L_17 - .L_16)
	.align		4
.L_16:
        /*005c*/ 	.word	index@(.nv.constant0._Z15atomicAddKernelPji)
        /*0060*/ 	.short	0x0380
        /*0062*/ 	.short	0x000c


	//----- nvinfo : EIATTR_SW_WAR
	.align		4
.L_17:
        /*0064*/ 	.byte	0x04, 0x36
        /*0066*/ 	.short	(.L_19 - .L_18)
.L_18:
        /*0068*/ 	.word	0x00000008
.L_19:


//--------------------- .nv.callgraph             --------------------------
	.section	.nv.callgraph,"",@"SHT_CUDA_CALLGRAPH"
	.align	4
	.sectionentsize	8
	.align		4
        /*0000*/ 	.word	0x00000000
	.align		4
        /*0004*/ 	.word	0xffffffff
	.align		4
        /*0008*/ 	.word	0x00000000
	.align		4
        /*000c*/ 	.word	0xfffffffe
	.align		4
        /*0010*/ 	.word	0x00000000
	.align		4
        /*0014*/ 	.word	0xfffffffd
	.align		4
        /*0018*/ 	.word	0x00000000
	.align		4
        /*001c*/ 	.word	0xfffffffc


//--------------------- .text._Z15atomicAddKernelPji --------------------------
	.section	.text._Z15atomicAddKernelPji,"ax",@progbits
	.align	128
        .global         _Z15atomicAddKernelPji
        .type           _Z15atomicAddKernelPji,@function
        .size           _Z15atomicAddKernelPji,(.L_x_4 - _Z15atomicAddKernelPji)
        .other          _Z15atomicAddKernelPji,@"STO_CUDA_ENTRY STV_DEFAULT"
_Z15atomicAddKernelPji:
.text._Z15atomicAddKernelPji:
[----:B------:R-:W-:Y:S08]  /*0000*/  LDC R1, c[0x0][0x37c] ;  /* 0x0000df00ff017b82 */ /* 0x000ff00000000800 */
[----:B------:R-:W0:Y:S02]  /*0010*/  LDC R4, c[0x0][0x388] ;  /* 0x0000e200ff047b82 */ /* 0x000e240000000800 */
[----:B0-----:R-:W-:-:S13]  /*0020*/  ISETP.GE.AND P0, PT, R4, 0x1, PT ;  /* 0x000000010400780c */ /* 0x001fda0003f06270 */
[----:B------:R-:W-:Y:S05]  /*0030*/  @!P0 EXIT ;  /* 0x000000000000894d */ /* 0x000fea0003800000 */
[C---:B------:R-:W-:Y:S01]  /*0040*/  ISETP.GE.U32.AND P1, PT, R4.reuse, 0x4, PT ;  /* 0x000000040400780c */ /* 0x040fe20003f26070 */
[----:B------:R-:W0:Y:S01]  /*0050*/  LDCU.64 UR4, c[0x0][0x358] ;  /* 0x00006b00ff0477ac */ /* 0x000e220008000a00 */
[----:B------:R-:W-:-:S04]  /*0060*/  LOP3.LUT R0, R4, 0x3, RZ, 0xc0, !PT ;  /* 0x0000000304007812 */ /* 0x000fc800078ec0ff */
[----:B------:R-:W-:-:S07]  /*0070*/  ISETP.NE.AND P0, PT, R0, RZ, PT ;  /* 0x000000ff0000720c */ /* 0x000fce0003f05270 */
[----:B------:R-:W-:Y:S06]  /*0080*/  @!P1 BRA `(.L_x_0) ;  /* 0x00000000003c9947 */ /* 0x000fec0003800000 */
[----:B------:R-:W1:Y:S01]  /*0090*/  S2R R6, SR_LANEID ;  /* 0x0000000000067919 */ /* 0x000e620000000000 */
[----:B------:R-:W2:Y:S01]  /*00a0*/  LDC.64 R2, c[0x0][0x380] ;  /* 0x0000e000ff027b82 */ /* 0x000ea20000000a00 */
[----:B------:R-:W-:-:S05]  /*00b0*/  LOP3.LUT R4, R4, 0x7ffffffc, RZ, 0xc0, !PT ;  /* 0x7ffffffc04047812 */ /* 0x000fca00078ec0ff */
[----:B------:R-:W-:-:S07]  /*00c0*/  IMAD.MOV R4, RZ, RZ, -R4 ;  /* 0x000000ffff047224 */ /* 0x000fce00078e0a04 */
.L_x_1:
[----:B------:R-:W-:Y:S02]  /*00d0*/  VOTEU.ANY UR6, UPT, PT ;  /* 0x0000000000067886 */ /* 0x000fe400038e0100 */
[----:B------:R-:W-:Y:S02]  /*00e0*/  UFLO.U32 UR7, UR6 ;  /* 0x00000006000772bd */ /* 0x000fe400080e0000 */
[----:B------:R-:W0:Y:S04]  /*00f0*/  POPC R5, UR6 ;  /* 0x0000000600057d09 */ /* 0x000e280008000000 */
[----:B-1----:R-:W-:Y:S01]  /*0100*/  ISETP.EQ.U32.AND P1, PT, R6, UR7, PT ;  /* 0x0000000706007c0c */ /* 0x002fe2000bf22070 */
[----:B------:R-:W-:-:S12]  /*0110*/  VIADD R4, R4, 0x4 ;  /* 0x0000000404047836 */ /* 0x000fd80000000000 */
[----:B0-2---:R3:W-:Y:S04]  /*0120*/  @P1 REDG.E.ADD.STRONG.SYS desc[UR4][R2.64], R5 ;  /* 0x000000050200198e */ /* 0x0057e8000c134104 */
[----:B------:R3:W-:Y:S04]  /*0130*/  @P1 REDG.E.ADD.STRONG.SYS desc[UR4][R2.64], R5 ;  /* 0x000000050200198e */ /* 0x0007e8000c134104 */
[----:B------:R3:W-:Y:S04]  /*0140*/  @P1 REDG.E.ADD.STRONG.SYS desc[UR4][R2.64], R5 ;  /* 0x000000050200198e */ /* 0x0007e8000c134104 */
[----:B------:R3:W-:Y:S01]  /*0150*/  @P1 REDG.E.ADD.STRONG.SYS desc[UR4][R2.64], R5 ;  /* 0x000000050200198e */ /* 0x0007e2000c134104 */
[----:B------:R-:W-:-:S13]  /*0160*/  ISETP.NE.AND P1, PT, R4, RZ, PT ;  /* 0x000000ff0400720c */ /* 0x000fda0003f25270 */
[----:B---3--:R-:W-:Y:S05]  /*0170*/  @P1 BRA `(.L_x_1) ;  /* 0xfffffffc00d41947 */ /* 0x008fea000383ffff */
.L_x_0:
[----:B0-----:R-:W-:Y:S05]  /*0180*/  @!P0 EXIT ;  /* 0x000000000000894d */ /* 0x001fea0003800000 */
[----:B------:R-:W0:Y:S01]  /*0190*/  S2R R4, SR_LANEID ;  /* 0x0000000000047919 */ /* 0x000e220000000000 */
[----:B------:R-:W1:Y:S01]  /*01a0*/  LDC.64 R2, c[0x0][0x380] ;  /* 0x0000e000ff027b82 */ /* 0x000e620000000a00 */
[----:B------:R-:W-:-:S07]  /*01b0*/  IMAD.MOV R0, RZ, RZ, -R0 ;  /* 0x000000ffff007224 */ /* 0x000fce00078e0a00 */
.L_x_2:
[----:B------:R-:W-:Y:S02]  /*01c0*/  VOTEU.ANY UR6, UPT, PT ;  /* 0x0000000000067886 */ /* 0x000fe400038e0100 */
[----:B------:R-:W-:Y:S02]  /*01d0*/  UFLO.U32 UR7, UR6 ;  /* 0x00000006000772bd */ /* 0x000fe400080e0000 */
[----:B------:R-:W1:Y:S04]  /*01e0*/  POPC R5, UR6 ;  /* 0x0000000600057d09 */ /* 0x000e680008000000 */
[----:B0-----:R-:W-:Y:S01]  /*01f0*/  ISETP.EQ.U32.AND P0, PT, R4, UR7, PT ;  /* 0x0000000704007c0c */ /* 0x001fe2000bf02070 */
[----:B------:R-:W-:-:S12]  /*0200*/  VIADD R0, R0, 0x1 ;  /* 0x0000000100007836 */ /* 0x000fd80000000000 */
[----:B-1----:R2:W-:Y:S01]  /*0210*/  @P0 REDG.E.ADD.STRONG.SYS desc[UR4][R2.64], R5 ;  /* 0x000000050200098e */ /* 0x0025e2000c134104 */
[----:B------:R-:W-:-:S13]  /*0220*/  ISETP.NE.AND P0, PT, R0, RZ, PT ;  /* 0x000000ff0000720c */ /* 0x000fda0003f05270 */
[----:B--2---:R-:W-:Y:S05]  /*0230*/  @P0 BRA `(.L_x_2) ;  /* 0xfffffffc00e00947 */ /* 0x004fea000383ffff */
[----:B------:R-:W-:Y:S05]  /*0240*/  EXIT ;  /* 0x000000000000794d */ /* 0x000fea0003800000 */
.L_x_3:
[----:B------:R-:W-:-:S00]  /*0250*/  BRA `(.L_x_3) ;  /* 0xfffffffc00fc7947 */ /* 0x000fc0000383ffff */
[----:B------:R-:W-:-:S00]  /*0260*/  NOP ;  /* 0x0000000000007918 */ /* 0x000fc00000000000 */
        /* <DEDUP_REMOVED lines=9> */
.L_x_4:


//--------------------- .nv.shared.reserved.0     --------------------------
	.section	.nv.shared.reserved.0,"aw",@nobits
	.weak		__nv_reservedSMEM_offset_0_alias
	.size		__nv_reservedSMEM_offset_0_alias, 0, 64
	.other		__nv_reservedSMEM_offset_0_alias,@"STO_CUDA_RESERVED_SHARED STV_DEFAULT"
__nv_reservedSMEM_offset_0_alias:
	.zero		0
	.zero		64


//--------------------- .nv.constant0._Z15atomicAddKernelPji --------------------------
	.section	.nv.constant0._Z15atomicAddKernelPji,"a",@progbits
	.sectionflags	@""
	.align	4
.nv.constant0._Z15atomicAddKernelPji:
	.zero		908


//--------------------- SYMBOLS --------------------------

	.type		.nv.reservedSmem.offset0,@object
	.size		.nv.reservedSmem.offset0,0x4
